	.headerflags	@"EF_CUDA_TEXMODE_UNIFIED EF_CUDA_64BIT_ADDRESS EF_CUDA_ACCELERATORS EF_CUDA_SM90 EF_CUDA_VIRTUAL_SM(EF_CUDA_SM90)"
	.elftype	@"ET_EXEC"


//--------------------- .nv.info                  --------------------------
	.section	.nv.info,"",@"SHT_CUDA_INFO"
	.align	4


	//----- nvinfo : EIATTR_REGCOUNT
	.align		4
        /*0000*/ 	.byte	0x04, 0x2f
        /*0002*/ 	.short	(.L_1 - .L_0)
	.align		4
.L_0:
        /*0004*/ 	.word	index@(triton_poi_fused_convolution_31)
        /*0008*/ 	.word	0x0000000c


	//----- nvinfo : EIATTR_MIN_STACK_SIZE
	.align		4
.L_1:
        /*000c*/ 	.byte	0x04, 0x12
        /*000e*/ 	.short	(.L_3 - .L_2)
	.align		4
.L_2:
        /*0010*/ 	.word	index@(triton_poi_fused_convolution_31)
        /*0014*/ 	.word	0x00000000


	//----- nvinfo : EIATTR_FRAME_SIZE
	.align		4
.L_3:
        /*0018*/ 	.byte	0x04, 0x11
        /*001a*/ 	.short	(.L_5 - .L_4)
	.align		4
.L_4:
        /*001c*/ 	.word	index@(triton_poi_fused_convolution_31)
        /*0020*/ 	.word	0x00000000


	//----- nvinfo : EIATTR_MIN_STACK_SIZE
	.align		4
.L_5:
        /*0024*/ 	.byte	0x04, 0x12
        /*0026*/ 	.short	(.L_7 - .L_6)
	.align		4
.L_6:
        /*0028*/ 	.word	index@(triton_poi_fused_convolution_31)
        /*002c*/ 	.word	0x00000000
.L_7:


//--------------------- .nv.info.triton_poi_fused_convolution_31 --------------------------
	.section	.nv.info.triton_poi_fused_convolution_31,"",@"SHT_CUDA_INFO"
	.sectionflags	@""
	.align	4


	//----- nvinfo : EIATTR_CUDA_API_VERSION
	.align		4
        /*0000*/ 	.byte	0x04, 0x37
        /*0002*/ 	.short	(.L_9 - .L_8)
.L_8:
        /*0004*/ 	.word	0x0000007c


	//----- nvinfo : EIATTR_KPARAM_INFO
	.align		4
.L_9:
        /*0008*/ 	.byte	0x04, 0x17
        /*000a*/ 	.short	(.L_11 - .L_10)
.L_10:
        /*000c*/ 	.word	0x00000000
        /*0010*/ 	.short	0x0002
        /*0012*/ 	.short	0x0010
        /*0014*/ 	.byte	0x00, 0xf0, 0x11, 0x00


	//----- nvinfo : EIATTR_KPARAM_INFO
	.align		4
.L_11:
        /*0018*/ 	.byte	0x04, 0x17
        /*001a*/ 	.short	(.L_13 - .L_12)
.L_12:
        /*001c*/ 	.word	0x00000000
        /*0020*/ 	.short	0x0001
        /*0022*/ 	.short	0x0008
        /*0024*/ 	.byte	0x00, 0xf4, 0x21, 0x00


	//----- nvinfo : EIATTR_KPARAM_INFO
	.align		4
.L_13:
        /*0028*/ 	.byte	0x04, 0x17
        /*002a*/ 	.short	(.L_15 - .L_14)
.L_14:
        /*002c*/ 	.word	0x00000000
        /*0030*/ 	.short	0x0000
        /*0032*/ 	.short	0x0000
        /*0034*/ 	.byte	0x00, 0xf4, 0x21, 0x00


	//----- nvinfo : EIATTR_SPARSE_MMA_MASK
	.align		4
.L_15:
        /*0038*/ 	.byte	0x03, 0x50
        /*003a*/ 	.short	0x0000


	//----- nvinfo : EIATTR_MAXREG_COUNT
	.align		4
        /*003c*/ 	.byte	0x03, 0x1b
        /*003e*/ 	.short	0x00ff


	//----- nvinfo : EIATTR_EXIT_INSTR_OFFSETS
	.align		4
        /*0040*/ 	.byte	0x04, 0x1c
        /*0042*/ 	.short	(.L_17 - .L_16)


	//   ....[0]....
.L_16:
        /*0044*/ 	.word	0x000001c0


	//   ....[1]....
        /*0048*/ 	.word	0x000001e0


	//----- nvinfo : EIATTR_REQNTID
	.align		4
.L_17:
        /*004c*/ 	.byte	0x04, 0x10
        /*004e*/ 	.short	(.L_19 - .L_18)
.L_18:
        /*0050*/ 	.word	0x00000080
        /*0054*/ 	.word	0x00000001
        /*0058*/ 	.word	0x00000001


	//----- nvinfo : EIATTR_CBANK_PARAM_SIZE
	.align		4
.L_19:
        /*005c*/ 	.byte	0x03, 0x19
        /*005e*/ 	.short	0x0014


	//----- nvinfo : EIATTR_PARAM_CBANK
	.align		4
        /*0060*/ 	.byte	0x04, 0x0a
        /*0062*/ 	.short	(.L_21 - .L_20)
	.align		4
.L_20:
        /*0064*/ 	.word	index@(.nv.constant0.triton_poi_fused_convolution_31)
        /*0068*/ 	.short	0x0210
        /*006a*/ 	.short	0x0014


	//----- nvinfo : EIATTR_SW_WAR
	.align		4
.L_21:
        /*006c*/ 	.byte	0x04, 0x36
        /*006e*/ 	.short	(.L_23 - .L_22)
.L_22:
        /*0070*/ 	.word	0x00000008
.L_23:


//--------------------- .nv.callgraph             --------------------------
	.section	.nv.callgraph,"",@"SHT_CUDA_CALLGRAPH"
	.align	4
	.sectionentsize	8
	.align		4
        /*0000*/ 	.word	0x00000000
	.align		4
        /*0004*/ 	.word	0xffffffff
	.align		4
        /*0008*/ 	.word	0x00000000
	.align		4
        /*000c*/ 	.word	0xfffffffe
	.align		4
        /*0010*/ 	.word	0x00000000
	.align		4
        /*0014*/ 	.word	0xfffffffd
	.align		4
        /*0018*/ 	.word	0x00000000
	.align		4
        /*001c*/ 	.word	0xfffffffc


//--------------------- .text.triton_poi_fused_convolution_31 --------------------------
	.section	.text.triton_poi_fused_convolution_31,"ax",@progbits
	.align	128
        .global         triton_poi_fused_convolution_31
        .type           triton_poi_fused_convolution_31,@function
        .size           triton_poi_fused_convolution_31,(.L_x_1 - triton_poi_fused_convolution_31)
        .other          triton_poi_fused_convolution_31,@"STO_CUDA_ENTRY STV_DEFAULT"
triton_poi_fused_convolution_31:
.text.triton_poi_fused_convolution_31:
[----:B------:R-:W0:Y:S02]  /*0000*/  LDC R1, c[0x0][0x28] ;  /* 0x00000a00ff017b82 */ /* 0x000e240000000800 */
[----:B------:R-:W1:Y:S01]  /*0010*/  S2R R0, SR_TID.X ;  /* 0x0000000000007919 */ /* 0x000e620000002100 */
[----:B------:R-:W2:Y:S01]  /*0020*/  LDC.64 R4, c[0x0][0x218] ;  /* 0x00008600ff047b82 */ /* 0x000ea20000000a00 */
[----:B------:R-:W-:Y:S01]  /*0030*/  ULDC.64 UR4, c[0x0][0x208] ;  /* 0x0000820000047ab9 */ /* 0x000fe20000000a00 */
[----:B------:R-:W3:Y:S01]  /*0040*/  S2R R7, SR_CTAID.X ;  /* 0x0000000000077919 */ /* 0x000ee20000002500 */
[----:B-1----:R-:W-:Y:S01]  /*0050*/  IMAD.SHL.U32 R0, R0, 0x2, RZ ;  /* 0x0000000200007824 */ /* 0x002fe200078e00ff */
[----:B---3--:R-:W-:-:S04]  /*0060*/  SHF.R.S32.HI R2, RZ, 0x17, R7 ;  /* 0x00000017ff027819 */ /* 0x008fc80000011407 */
[----:B------:R-:W-:Y:S02]  /*0070*/  LOP3.LUT R0, R0, 0xfe, RZ, 0xc0, !PT ;  /* 0x000000fe00007812 */ /* 0x000fe400078ec0ff */
[----:B------:R-:W-:-:S03]  /*0080*/  SGXT R2, R2, 0x1 ;  /* 0x000000010202781a */ /* 0x000fc60000000200 */
[----:B------:R-:W-:-:S05]  /*0090*/  IMAD R7, R7, 0x100, R0 ;  /* 0x0000010007077824 */ /* 0x000fca00078e0200 */
[----:B------:R-:W-:Y:S02]  /*00a0*/  LEA.HI R0, R2, R7, RZ, 0x8 ;  /* 0x0000000702007211 */ /* 0x000fe400078f40ff */
[----:B------:R-:W1:Y:S01]  /*00b0*/  LDC.64 R2, c[0x0][0x210] ;  /* 0x00008400ff027b82 */ /* 0x000e620000000a00 */
[----:B------:R-:W-:Y:S02]  /*00c0*/  ISETP.GE.AND P0, PT, R7, 0x4400, PT ;  /* 0x000044000700780c */ /* 0x000fe40003f06270 */
[----:B------:R-:W-:-:S05]  /*00d0*/  SHF.R.S32.HI R0, RZ, 0x8, R0 ;  /* 0x00000008ff007819 */ /* 0x000fca0000011400 */
[----:B------:R-:W-:-:S05]  /*00e0*/  IMAD.HI R6, R0, 0x78787879, RZ ;  /* 0x7878787900067827 */ /* 0x000fca00078e02ff */
[----:B------:R-:W-:-:S04]  /*00f0*/  SHF.R.U32.HI R9, RZ, 0x1f, R6 ;  /* 0x0000001fff097819 */ /* 0x000fc80000011606 */
[----:B------:R-:W-:-:S05]  /*0100*/  LEA.HI.SX32 R9, R6, R9, 0x1d ;  /* 0x0000000906097211 */ /* 0x000fca00078feaff */
[----:B------:R-:W-:Y:S02]  /*0110*/  IMAD R9, R9, -0x11, R0 ;  /* 0xffffffef09097824 */ /* 0x000fe400078e0200 */
[----:B-1----:R-:W-:Y:S01]  /*0120*/  IMAD.WIDE R2, R7, 0x4, R2 ;  /* 0x0000000407027825 */ /* 0x002fe200078e0202 */
[----:B------:R-:W-:-:S03]  /*0130*/  CS2R R6, SRZ ;  /* 0x0000000000067805 */ /* 0x000fc6000001ff00 */
[----:B--2---:R-:W-:Y:S01]  /*0140*/  IMAD.WIDE R4, R9, 0x4, R4 ;  /* 0x0000000409047825 */ /* 0x004fe200078e0204 */
[----:B------:R-:W-:Y:S02]  /*0150*/  HFMA2.MMA R9, -RZ, RZ, 0, 0 ;  /* 0x00000000ff097435 */ /* 0x000fe400000001ff */
[----:B------:R-:W2:Y:S01]  /*0160*/  @!P0 LDG.E.64 R6, desc[UR4][R2.64] ;  /* 0x0000000402068981 */ /* 0x000ea2000c1e1b00 */
[----:B------:R-:W-:-:S06]  /*0170*/  IMAD.MOV.U32 R0, RZ, RZ, RZ ;  /* 0x000000ffff007224 */ /* 0x000fcc00078e00ff */
[----:B------:R-:W2:Y:S04]  /*0180*/  @!P0 LDG.E.EL R0, desc[UR4][R4.64] ;  /* 0x0000000404008981 */ /* 0x000ea8000c2e1900 */
[----:B------:R-:W3:Y:S01]  /*0190*/  @!P0 LDG.E.EL R9, desc[UR4][R4.64] ;  /* 0x0000000404098981 */ /* 0x000ee2000c2e1900 */
[----:B--2---:R-:W-:Y:S01]  /*01a0*/  FADD R7, R0, R7 ;  /* 0x0000000700077221 */ /* 0x004fe20000000000 */
[----:B---3--:R-:W-:Y:S01]  /*01b0*/  FADD R6, R9, R6 ;  /* 0x0000000609067221 */ /* 0x008fe20000000000 */
[----:B------:R-:W-:Y:S06]  /*01c0*/  @P0 EXIT ;  /* 0x000000000000094d */ /* 0x000fec0003800000 */
[----:B------:R-:W-:Y:S01]  /*01d0*/  STG.E.64 desc[UR4][R2.64], R6 ;  /* 0x0000000602007986 */ /* 0x000fe2000c101b04 */
[----:B------:R-:W-:Y:S05]  /*01e0*/  EXIT ;  /* 0x000000000000794d */ /* 0x000fea0003800000 */
.L_x_0:
[----:B------:R-:W-:-:S00]  /*01f0*/  BRA `(.L_x_0) ;  /* 0xfffffffc00fc7947 */ /* 0x000fc0000383ffff */
[----:B------:R-:W-:-:S00]  /*0200*/  NOP ;  /* 0x0000000000007918 */ /* 0x000fc00000000000 */
[----:B------:R-:W-:-:S00]  /*0210*/  NOP ;  /* 0x0000000000007918 */ /* 0x000fc00000000000 */
[----:B------:R-:W-:-:S00]  /*0220*/  NOP ;  /* 0x0000000000007918 */ /* 0x000fc00000000000 */
[----:B------:R-:W-:-:S00]  /*0230*/  NOP ;  /* 0x0000000000007918 */ /* 0x000fc00000000000 */
[----:B------:R-:W-:-:S00]  /*0240*/  NOP ;  /* 0x0000000000007918 */ /* 0x000fc00000000000 */
[----:B------:R-:W-:-:S00]  /*0250*/  NOP ;  /* 0x0000000000007918 */ /* 0x000fc00000000000 */
[----:B------:R-:W-:-:S00]  /*0260*/  NOP ;  /* 0x0000000000007918 */ /* 0x000fc00000000000 */
[----:B------:R-:W-:-:S00]  /*0270*/  NOP ;  /* 0x0000000000007918 */ /* 0x000fc00000000000 */
.L_x_1:


//--------------------- .nv.constant0.triton_poi_fused_convolution_31 --------------------------
	.section	.nv.constant0.triton_poi_fused_convolution_31,"a",@progbits
	.sectionflags	@""
	.align	4
.nv.constant0.triton_poi_fused_convolution_31:
	.zero		548
